//
// Generated by NVIDIA NVVM Compiler
//
// Compiler Build ID: CL-36424714
// Cuda compilation tools, release 13.0, V13.0.88
// Based on NVVM 20.0.0
//

.version 9.0
.target sm_100
.address_size 64

	// .globl	_Z13printHelloGPUv
.extern .func  (.param .b32 func_retval0) vprintf
(
	.param .b64 vprintf_param_0,
	.param .b64 vprintf_param_1
)
;
.global .align 1 .b8 $str[22] = {72, 101, 108, 108, 111, 32, 120, 58, 32, 35, 37, 100, 32, 32, 121, 58, 32, 35, 37, 100, 10};

.visible .entry _Z13printHelloGPUv()
{
	.local .align 8 .b8 	__local_depot0[8];
	.reg .b64 	%SP;
	.reg .b64 	%SPL;
	.reg .b32 	%r<5>;
	.reg .b64 	%rd<5>;

	mov.u64 	%SPL, __local_depot0;
	cvta.local.u64 	%SP, %SPL;
	add.u64 	%rd1, %SP, 0;
	add.u64 	%rd2, %SPL, 0;
	mov.u32 	%r1, %tid.x;
	mov.u32 	%r2, %tid.y;
	st.local.v2.u32 	[%rd2], {%r1, %r2};
	mov.u64 	%rd3, $str;
	cvta.global.u64 	%rd4, %rd3;
	{ // callseq 0, 0
	.param .b64 param0;
	st.param.b64 	[param0], %rd4;
	.param .b64 param1;
	st.param.b64 	[param1], %rd1;
	.param .b32 retval0;
	call.uni (retval0), 
	vprintf, 
	(
	param0, 
	param1
	);
	ld.param.b32 	%r3, [retval0];
	} // callseq 0
	ret;

}


// ===== COMPILED SASS (sm_100) =====

	.target	sm_100

	.elftype	@"ET_EXEC"


//--------------------- .note.nv.tkinfo           --------------------------
	.section	.note.nv.tkinfo,"",@"SHT_NOTE"
	.sectionflags	@"SHF_NOTE_NV_TKINFO"
	.tkinfo
        /*0018*/ 	.word	0x00000002
        /*0030*/ 	.string	""
        /*0030*/ 	.string	"ptxas"
        /*0030*/ 	.string	"Cuda compilation tools, release 13.0, V13.0.88"
        /*0030*/ 	.string	"Build cuda_13.0.r13.0/compiler.36424714_0"
        /*0030*/ 	.string	"-arch sm_100 -m 64 "



//--------------------- .note.nv.cuinfo           --------------------------
	.section	.note.nv.cuinfo,"",@"SHT_NOTE"
	.sectionflags	@"SHF_NOTE_NV_CUINFO"
        /*0018*/ 	.short	0x0002
        /*001a*/ 	.short	0x0064
        /*001c*/ 	.short	0x0082
	.zero		2


//--------------------- .nv.info                  --------------------------
	.section	.nv.info,"",@"SHT_CUDA_INFO"
	.align	4


	//----- nvinfo : EIATTR_REGCOUNT
	.align		4
        /*0000*/ 	.byte	0x04, 0x2f
        /*0002*/ 	.short	(.L_2 - .L_1)
	.align		4
.L_1:
        /*0004*/ 	.word	index@(_Z13printHelloGPUv)
        /*0008*/ 	.word	0x00000018


	//----- nvinfo : EIATTR_FRAME_SIZE
	.align		4
.L_2:
        /*000c*/ 	.byte	0x04, 0x11
        /*000e*/ 	.short	(.L_4 - .L_3)
	.align		4
.L_3:
        /*0010*/ 	.word	index@(_Z13printHelloGPUv)
        /*0014*/ 	.word	0x00000008


	//----- nvinfo : EIATTR_MIN_STACK_SIZE
	.align		4
.L_4:
        /*0018*/ 	.byte	0x04, 0x12
        /*001a*/ 	.short	(.L_6 - .L_5)
	.align		4
.L_5:
        /*001c*/ 	.word	index@(_Z13printHelloGPUv)
        /*0020*/ 	.word	0x00000008
.L_6:


//--------------------- .nv.compat                --------------------------
	.section	.nv.compat,"",@"SHT_CUDA_COMPAT_INFO"
	.align	4
        /*0000*/ 	.byte	0x02, 0x09, 0x00, 0x00, 0x02, 0x02, 0x01, 0x00, 0x02, 0x05, 0x05, 0x00, 0x03, 0x07, 0x01, 0x01
        /*0010*/ 	.byte	0x02, 0x03, 0x00, 0x00, 0x02, 0x06, 0x01, 0x00, 0x04, 0x0b, 0x08, 0x00, 0x09, 0x00, 0x00, 0x00
        /*0020*/ 	.byte	0x00, 0x00, 0x00, 0x00


//--------------------- .nv.info._Z13printHelloGPUv --------------------------
	.section	.nv.info._Z13printHelloGPUv,"",@"SHT_CUDA_INFO"
	.sectionflags	@""
	.align	4


	//----- nvinfo : EIATTR_CUDA_API_VERSION
	.align		4
        /*0000*/ 	.byte	0x04, 0x37
        /*0002*/ 	.short	(.L_8 - .L_7)
.L_7:
        /*0004*/ 	.word	0x00000082


	//----- nvinfo : EIATTR_SPARSE_MMA_MASK
	.align		4
.L_8:
        /*0008*/ 	.byte	0x03, 0x50
        /*000a*/ 	.short	0x0000


	//----- nvinfo : EIATTR_MAXREG_COUNT
	.align		4
        /*000c*/ 	.byte	0x03, 0x1b
        /*000e*/ 	.short	0x00ff


	//----- nvinfo : EIATTR_EXTERNS
	.align		4
        /*0010*/ 	.byte	0x04, 0x0f
        /*0012*/ 	.short	(.L_10 - .L_9)


	//   ....[0]....
	.align		4
.L_9:
        /*0014*/ 	.word	index@(vprintf)


	//----- nvinfo : EIATTR_MERCURY_ISA_VERSION
	.align		4
.L_10:
        /*0018*/ 	.byte	0x03, 0x5f
        /*001a*/ 	.short	0x0101


	//----- nvinfo : EIATTR_VRC_CTA_INIT_COUNT
	.align		4
        /*001c*/ 	.byte	0x02, 0x4a
	.zero		1
	.zero		1


	//----- nvinfo : EIATTR_SYSCALL_OFFSETS
	.align		4
        /*0020*/ 	.byte	0x04, 0x46
        /*0022*/ 	.short	(.L_12 - .L_11)


	//   ....[0]....
.L_11:
        /*0024*/ 	.word	0x000000f0


	//----- nvinfo : EIATTR_EXIT_INSTR_OFFSETS
	.align		4
.L_12:
        /*0028*/ 	.byte	0x04, 0x1c
        /*002a*/ 	.short	(.L_14 - .L_13)


	//   ....[0]....
.L_13:
        /*002c*/ 	.word	0x00000100


	//----- nvinfo : EIATTR_SW_WAR
	.align		4
.L_14:
        /*0030*/ 	.byte	0x04, 0x36
        /*0032*/ 	.short	(.L_16 - .L_15)
.L_15:
        /*0034*/ 	.word	0x00000008
.L_16:


//--------------------- .nv.callgraph             --------------------------
	.section	.nv.callgraph,"",@"SHT_CUDA_CALLGRAPH"
	.align	4
	.sectionentsize	8
	.align		4
        /*0000*/ 	.word	0x00000000
	.align		4
        /*0004*/ 	.word	0xffffffff
	.align		4
        /*0008*/ 	.word	index@(_Z13printHelloGPUv)
	.align		4
        /*000c*/ 	.word	index@(vprintf)
	.align		4
        /*0010*/ 	.word	0x00000000
	.align		4
        /*0014*/ 	.word	0xfffffffe
	.align		4
        /*0018*/ 	.word	0x00000000
	.align		4
        /*001c*/ 	.word	0xfffffffd
	.align		4
        /*0020*/ 	.word	0x00000000
	.align		4
        /*0024*/ 	.word	0xfffffffc


//--------------------- .nv.constant4             --------------------------
	.section	.nv.constant4,"a",@progbits
	.align	8
	.align		8
.nv.constant4:
        /*0000*/ 	.dword	vprintf
	.align		8
        /*0008*/ 	.dword	$str


//--------------------- .text._Z13printHelloGPUv  --------------------------
	.section	.text._Z13printHelloGPUv,"ax",@progbits
	.align	128
        .global         _Z13printHelloGPUv
        .type           _Z13printHelloGPUv,@function
        .size           _Z13printHelloGPUv,(.L_x_2 - _Z13printHelloGPUv)
        .other          _Z13printHelloGPUv,@"STO_CUDA_ENTRY STV_DEFAULT"
_Z13printHelloGPUv:
.text._Z13printHelloGPUv:
[----:B------:R-:W0:Y:S01]  /*0000*/  LDC R1, c[0x0][0x37c] ;  /* 0x0000df00ff017b82 */ /* 0x000e220000000800 */
[----:B------:R-:W1:Y:S01]  /*0010*/  S2R R8, SR_TID.X ;  /* 0x0000000000087919 */ /* 0x000e620000002100 */
[----:B0-----:R-:W-:Y:S01]  /*0020*/  VIADD R1, R1, 0xfffffff8 ;  /* 0xfffffff801017836 */ /* 0x001fe20000000000 */
[----:B------:R-:W-:Y:S01]  /*0030*/  MOV R0, 0x0 ;  /* 0x0000000000007802 */ /* 0x000fe20000000f00 */
[----:B------:R-:W0:Y:S01]  /*0040*/  LDCU UR4, c[0x0][0x2f8] ;  /* 0x00005f00ff0477ac */ /* 0x000e220008000800 */
[----:B------:R-:W1:Y:S03]  /*0050*/  S2R R9, SR_TID.Y ;  /* 0x0000000000097919 */ /* 0x000e660000002200 */
[----:B------:R2:W3:Y:S01]  /*0060*/  LDC.64 R2, c[0x4][R0] ;  /* 0x0100000000027b82 */ /* 0x0004e20000000a00 */
[----:B------:R-:W4:Y:S01]  /*0070*/  LDCU.64 UR6, c[0x4][0x8] ;  /* 0x01000100ff0677ac */ /* 0x000f220008000a00 */
[----:B------:R-:W5:Y:S01]  /*0080*/  LDCU UR5, c[0x0][0x2fc] ;  /* 0x00005f80ff0577ac */ /* 0x000f620008000800 */
[----:B0-----:R-:W-:Y:S01]  /*0090*/  IADD3 R6, P0, PT, R1, UR4, RZ ;  /* 0x0000000401067c10 */ /* 0x001fe2000ff1e0ff */
[----:B----4-:R-:W-:Y:S01]  /*00a0*/  IMAD.U32 R4, RZ, RZ, UR6 ;  /* 0x00000006ff047e24 */ /* 0x010fe2000f8e00ff */
[----:B------:R-:W-:-:S03]  /*00b0*/  MOV R5, UR7 ;  /* 0x0000000700057c02 */ /* 0x000fc60008000f00 */
[----:B-----5:R-:W-:Y:S01]  /*00c0*/  IMAD.X R7, RZ, RZ, UR5, P0 ;  /* 0x00000005ff077e24 */ /* 0x020fe200080e06ff */
[----:B-1----:R2:W-:Y:S07]  /*00d0*/  STL.64 [R1], R8 ;  /* 0x0000000801007387 */ /* 0x0025ee0000100a00 */
[----:B------:R-:W-:-:S07]  /*00e0*/  LEPC R20, `(.L_x_0) ;  /* 0x000000001014794e */ /* 0x000fce0000000000 */
[----:B--23--:R-:W-:Y:S05]  /*00f0*/  CALL.ABS.NOINC R2 ;  /* 0x0000000002007343 */ /* 0x00cfea0003c00000 */
.L_x_0:
[----:B------:R-:W-:Y:S05]  /*0100*/  EXIT ;  /* 0x000000000000794d */ /* 0x000fea0003800000 */
.L_x_1:
[----:B------:R-:W-:-:S00]  /*0110*/  BRA `(.L_x_1) ;  /* 0xfffffffc00fc7947 */ /* 0x000fc0000383ffff */
[----:B------:R-:W-:-:S00]  /*0120*/  NOP ;  /* 0x0000000000007918 */ /* 0x000fc00000000000 */
        /* <DEDUP_REMOVED lines=13> */
.L_x_2:


//--------------------- .nv.global.init           --------------------------
	.section	.nv.global.init,"aw",@progbits
.nv.global.init:
	.type		$str,@object
	.size		$str,(.L_0 - $str)
$str:
        /*0000*/ 	.byte	0x48, 0x65, 0x6c, 0x6c, 0x6f, 0x20, 0x78, 0x3a, 0x20, 0x23, 0x25, 0x64, 0x20, 0x20, 0x79, 0x3a
        /*0010*/ 	.byte	0x20, 0x23, 0x25, 0x64, 0x0a, 0x00
.L_0:


//--------------------- .nv.shared.reserved.0     --------------------------
	.section	.nv.shared.reserved.0,"aw",@nobits
	.weak		__nv_reservedSMEM_offset_0_alias
	.size		__nv_reservedSMEM_offset_0_alias, 0, 64
	.other		__nv_reservedSMEM_offset_0_alias,@"STO_CUDA_RESERVED_SHARED STV_DEFAULT"
__nv_reservedSMEM_offset_0_alias:
	.zero		0
	.zero		64


//--------------------- .nv.constant0._Z13printHelloGPUv --------------------------
	.section	.nv.constant0._Z13printHelloGPUv,"a",@progbits
	.sectionflags	@""
	.align	4
.nv.constant0._Z13printHelloGPUv:
	.zero		896


//--------------------- SYMBOLS --------------------------

	.type		.nv.reservedSmem.offset0,@object
	.size		.nv.reservedSmem.offset0,0x4
	.type		vprintf,@function
